	.headerflags	@"EF_CUDA_TEXMODE_UNIFIED EF_CUDA_64BIT_ADDRESS EF_CUDA_ACCELERATORS EF_CUDA_SM90 EF_CUDA_VIRTUAL_SM(EF_CUDA_SM90)"
	.elftype	@"ET_EXEC"


//--------------------- .nv.info                  --------------------------
	.section	.nv.info,"",@"SHT_CUDA_INFO"
	.align	4


	//----- nvinfo : EIATTR_REGCOUNT
	.align		4
        /*0000*/ 	.byte	0x04, 0x2f
        /*0002*/ 	.short	(.L_1 - .L_0)
	.align		4
.L_0:
        /*0004*/ 	.word	index@(triton_poi_fused__to_copy_add_arange_clamp_mul_sub_58)
        /*0008*/ 	.word	0x0000000c


	//----- nvinfo : EIATTR_MIN_STACK_SIZE
	.align		4
.L_1:
        /*000c*/ 	.byte	0x04, 0x12
        /*000e*/ 	.short	(.L_3 - .L_2)
	.align		4
.L_2:
        /*0010*/ 	.word	index@(triton_poi_fused__to_copy_add_arange_clamp_mul_sub_58)
        /*0014*/ 	.word	0x00000000


	//----- nvinfo : EIATTR_FRAME_SIZE
	.align		4
.L_3:
        /*0018*/ 	.byte	0x04, 0x11
        /*001a*/ 	.short	(.L_5 - .L_4)
	.align		4
.L_4:
        /*001c*/ 	.word	index@(triton_poi_fused__to_copy_add_arange_clamp_mul_sub_58)
        /*0020*/ 	.word	0x00000000


	//----- nvinfo : EIATTR_MIN_STACK_SIZE
	.align		4
.L_5:
        /*0024*/ 	.byte	0x04, 0x12
        /*0026*/ 	.short	(.L_7 - .L_6)
	.align		4
.L_6:
        /*0028*/ 	.word	index@(triton_poi_fused__to_copy_add_arange_clamp_mul_sub_58)
        /*002c*/ 	.word	0x00000000
.L_7:


//--------------------- .nv.info.triton_poi_fused__to_copy_add_arange_clamp_mul_sub_58 --------------------------
	.section	.nv.info.triton_poi_fused__to_copy_add_arange_clamp_mul_sub_58,"",@"SHT_CUDA_INFO"
	.sectionflags	@""
	.align	4


	//----- nvinfo : EIATTR_CUDA_API_VERSION
	.align		4
        /*0000*/ 	.byte	0x04, 0x37
        /*0002*/ 	.short	(.L_9 - .L_8)
.L_8:
        /*0004*/ 	.word	0x0000007c


	//----- nvinfo : EIATTR_KPARAM_INFO
	.align		4
.L_9:
        /*0008*/ 	.byte	0x04, 0x17
        /*000a*/ 	.short	(.L_11 - .L_10)
.L_10:
        /*000c*/ 	.word	0x00000000
        /*0010*/ 	.short	0x0001
        /*0012*/ 	.short	0x0008
        /*0014*/ 	.byte	0x00, 0xf0, 0x11, 0x00


	//----- nvinfo : EIATTR_KPARAM_INFO
	.align		4
.L_11:
        /*0018*/ 	.byte	0x04, 0x17
        /*001a*/ 	.short	(.L_13 - .L_12)
.L_12:
        /*001c*/ 	.word	0x00000000
        /*0020*/ 	.short	0x0000
        /*0022*/ 	.short	0x0000
        /*0024*/ 	.byte	0x00, 0xf4, 0x21, 0x00


	//----- nvinfo : EIATTR_SPARSE_MMA_MASK
	.align		4
.L_13:
        /*0028*/ 	.byte	0x03, 0x50
        /*002a*/ 	.short	0x0000


	//----- nvinfo : EIATTR_MAXREG_COUNT
	.align		4
        /*002c*/ 	.byte	0x03, 0x1b
        /*002e*/ 	.short	0x00ff


	//----- nvinfo : EIATTR_EXIT_INSTR_OFFSETS
	.align		4
        /*0030*/ 	.byte	0x04, 0x1c
        /*0032*/ 	.short	(.L_15 - .L_14)


	//   ....[0]....
.L_14:
        /*0034*/ 	.word	0x00000190


	//   ....[1]....
        /*0038*/ 	.word	0x000001c0


	//----- nvinfo : EIATTR_REQNTID
	.align		4
.L_15:
        /*003c*/ 	.byte	0x04, 0x10
        /*003e*/ 	.short	(.L_17 - .L_16)
.L_16:
        /*0040*/ 	.word	0x00000020
        /*0044*/ 	.word	0x00000001
        /*0048*/ 	.word	0x00000001


	//----- nvinfo : EIATTR_CBANK_PARAM_SIZE
	.align		4
.L_17:
        /*004c*/ 	.byte	0x03, 0x19
        /*004e*/ 	.short	0x000c


	//----- nvinfo : EIATTR_PARAM_CBANK
	.align		4
        /*0050*/ 	.byte	0x04, 0x0a
        /*0052*/ 	.short	(.L_19 - .L_18)
	.align		4
.L_18:
        /*0054*/ 	.word	index@(.nv.constant0.triton_poi_fused__to_copy_add_arange_clamp_mul_sub_58)
        /*0058*/ 	.short	0x0210
        /*005a*/ 	.short	0x000c


	//----- nvinfo : EIATTR_SW_WAR
	.align		4
.L_19:
        /*005c*/ 	.byte	0x04, 0x36
        /*005e*/ 	.short	(.L_21 - .L_20)
.L_20:
        /*0060*/ 	.word	0x00000008
.L_21:


//--------------------- .nv.callgraph             --------------------------
	.section	.nv.callgraph,"",@"SHT_CUDA_CALLGRAPH"
	.align	4
	.sectionentsize	8
	.align		4
        /*0000*/ 	.word	0x00000000
	.align		4
        /*0004*/ 	.word	0xffffffff
	.align		4
        /*0008*/ 	.word	0x00000000
	.align		4
        /*000c*/ 	.word	0xfffffffe
	.align		4
        /*0010*/ 	.word	0x00000000
	.align		4
        /*0014*/ 	.word	0xfffffffd
	.align		4
        /*0018*/ 	.word	0x00000000
	.align		4
        /*001c*/ 	.word	0xfffffffc


//--------------------- .text.triton_poi_fused__to_copy_add_arange_clamp_mul_sub_58 --------------------------
	.section	.text.triton_poi_fused__to_copy_add_arange_clamp_mul_sub_58,"ax",@progbits
	.align	128
        .global         triton_poi_fused__to_copy_add_arange_clamp_mul_sub_58
        .type           triton_poi_fused__to_copy_add_arange_clamp_mul_sub_58,@function
        .size           triton_poi_fused__to_copy_add_arange_clamp_mul_sub_58,(.L_x_1 - triton_poi_fused__to_copy_add_arange_clamp_mul_sub_58)
        .other          triton_poi_fused__to_copy_add_arange_clamp_mul_sub_58,@"STO_CUDA_ENTRY STV_DEFAULT"
triton_poi_fused__to_copy_add_arange_clamp_mul_sub_58:
.text.triton_poi_fused__to_copy_add_arange_clamp_mul_sub_58:
[----:B------:R-:W0:Y:S02]  /*0000*/  LDC R1, c[0x0][0x28] ;  /* 0x00000a00ff017b82 */ /* 0x000e240000000800 */
[----:B------:R-:W1:Y:S01]  /*0010*/  S2R R0, SR_TID.X ;  /* 0x0000000000007919 */ /* 0x000e620000002100 */
[----:B------:R-:W-:Y:S01]  /*0020*/  HFMA2.MMA R3, -RZ, RZ, 1.375, 0 ;  /* 0x3d800000ff037435 */ /* 0x000fe200000001ff */
[----:B------:R-:W2:Y:S01]  /*0030*/  S2R R5, SR_CTAID.X ;  /* 0x0000000000057919 */ /* 0x000ea20000002500 */
[----:B-1----:R-:W-:-:S05]  /*0040*/  IMAD.SHL.U32 R0, R0, 0x2, RZ ;  /* 0x0000000200007824 */ /* 0x002fca00078e00ff */
[----:B------:R-:W-:-:S05]  /*0050*/  LOP3.LUT R0, R0, 0x3e, RZ, 0xc0, !PT ;  /* 0x0000003e00007812 */ /* 0x000fca00078ec0ff */
[----:B--2---:R-:W-:-:S05]  /*0060*/  IMAD R5, R5, 0x40, R0 ;  /* 0x0000004005057824 */ /* 0x004fca00078e0200 */
[----:B------:R-:W-:Y:S02]  /*0070*/  IADD3 R0, R5, 0x1, RZ ;  /* 0x0000000105007810 */ /* 0x000fe40007ffe0ff */
[----:B------:R-:W-:Y:S02]  /*0080*/  I2FP.F32.S32 R2, R5 ;  /* 0x0000000500027245 */ /* 0x000fe40000201400 */
[----:B------:R-:W-:Y:S02]  /*0090*/  I2FP.F32.S32 R0, R0 ;  /* 0x0000000000007245 */ /* 0x000fe40000201400 */
[----:B------:R-:W-:Y:S01]  /*00a0*/  ISETP.GE.AND P0, PT, R5, 0x40, PT ;  /* 0x000000400500780c */ /* 0x000fe20003f06270 */
[----:B------:R-:W-:Y:S02]  /*00b0*/  FADD R2, R2, 0.5 ;  /* 0x3f00000002027421 */ /* 0x000fe40000000000 */
[----:B------:R-:W-:Y:S02]  /*00c0*/  FADD R0, R0, 0.5 ;  /* 0x3f00000000007421 */ /* 0x000fe40000000000 */
[----:B------:R-:W-:-:S02]  /*00d0*/  FFMA R2, R2, R3, -0.5 ;  /* 0xbf00000002027423 */ /* 0x000fc40000000003 */
[----:B------:R-:W-:-:S03]  /*00e0*/  FFMA R0, R0, R3, -0.5 ;  /* 0xbf00000000007423 */ /* 0x000fc60000000003 */
[----:B------:R-:W-:Y:S02]  /*00f0*/  FMNMX R4, RZ, R2, !PT ;  /* 0x00000002ff047209 */ /* 0x000fe40007800000 */
[----:B------:R-:W1:Y:S01]  /*0100*/  LDC.64 R2, c[0x0][0x210] ;  /* 0x00008400ff027b82 */ /* 0x000e620000000a00 */
[----:B------:R-:W-:Y:S01]  /*0110*/  FMNMX R0, RZ, R0, !PT ;  /* 0x00000000ff007209 */ /* 0x000fe20007800000 */
[----:B------:R-:W2:Y:S08]  /*0120*/  F2I.TRUNC.NTZ R6, R4 ;  /* 0x0000000400067305 */ /* 0x000eb0000020f100 */
[----:B------:R-:W3:Y:S01]  /*0130*/  F2I.TRUNC.NTZ R7, R0 ;  /* 0x0000000000077305 */ /* 0x000ee2000020f100 */
[----:B--2---:R-:W-:-:S05]  /*0140*/  I2FP.F32.S32 R9, R6 ;  /* 0x0000000600097245 */ /* 0x004fca0000201400 */
[----:B------:R-:W-:Y:S01]  /*0150*/  FADD.SAT R6, R4, -R9 ;  /* 0x8000000904067221 */ /* 0x000fe20000002000 */
[----:B-1----:R-:W-:Y:S01]  /*0160*/  IMAD.WIDE R2, R5, 0x4, R2 ;  /* 0x0000000405027825 */ /* 0x002fe200078e0202 */
[----:B---3--:R-:W-:-:S05]  /*0170*/  I2FP.F32.S32 R7, R7 ;  /* 0x0000000700077245 */ /* 0x008fca0000201400 */
[----:B------:R-:W-:Y:S01]  /*0180*/  FADD.SAT R7, R0, -R7 ;  /* 0x8000000700077221 */ /* 0x000fe20000002000 */
[----:B------:R-:W-:Y:S06]  /*0190*/  @P0 EXIT ;  /* 0x000000000000094d */ /* 0x000fec0003800000 */
[----:B------:R-:W-:Y:S02]  /*01a0*/  ULDC.64 UR4, c[0x0][0x208] ;  /* 0x0000820000047ab9 */ /* 0x000fe40000000a00 */
[----:B------:R-:W-:Y:S01]  /*01b0*/  STG.E.64 desc[UR4][R2.64], R6 ;  /* 0x0000000602007986 */ /* 0x000fe2000c101b04 */
[----:B------:R-:W-:Y:S05]  /*01c0*/  EXIT ;  /* 0x000000000000794d */ /* 0x000fea0003800000 */
.L_x_0:
[----:B------:R-:W-:-:S00]  /*01d0*/  BRA `(.L_x_0) ;  /* 0xfffffffc00fc7947 */ /* 0x000fc0000383ffff */
[----:B------:R-:W-:-:S00]  /*01e0*/  NOP ;  /* 0x0000000000007918 */ /* 0x000fc00000000000 */
        /* <DEDUP_REMOVED lines=9> */
.L_x_1:


//--------------------- .nv.constant0.triton_poi_fused__to_copy_add_arange_clamp_mul_sub_58 --------------------------
	.section	.nv.constant0.triton_poi_fused__to_copy_add_arange_clamp_mul_sub_58,"a",@progbits
	.sectionflags	@""
	.align	4
.nv.constant0.triton_poi_fused__to_copy_add_arange_clamp_mul_sub_58:
	.zero		540
